//
// Generated by NVIDIA NVVM Compiler
//
// Compiler Build ID: CL-36424714
// Cuda compilation tools, release 13.0, V13.0.88
// Based on NVVM 20.0.0
//

.version 9.0
.target sm_100
.address_size 64

	// .globl	_Z10elu_kernelPK6float4PS_mf

.visible .entry _Z10elu_kernelPK6float4PS_mf(
	.param .u64 .ptr .align 1 _Z10elu_kernelPK6float4PS_mf_param_0,
	.param .u64 .ptr .align 1 _Z10elu_kernelPK6float4PS_mf_param_1,
	.param .u64 _Z10elu_kernelPK6float4PS_mf_param_2,
	.param .f32 _Z10elu_kernelPK6float4PS_mf_param_3
)
{
	.reg .pred 	%p<10>;
	.reg .b32 	%r<5>;
	.reg .b32 	%f<38>;
	.reg .b64 	%rd<9>;

	ld.param.u64 	%rd2, [_Z10elu_kernelPK6float4PS_mf_param_0];
	ld.param.u64 	%rd3, [_Z10elu_kernelPK6float4PS_mf_param_1];
	ld.param.u64 	%rd4, [_Z10elu_kernelPK6float4PS_mf_param_2];
	ld.param.f32 	%f1, [_Z10elu_kernelPK6float4PS_mf_param_3];
	mov.u32 	%r1, %ntid.x;
	mov.u32 	%r2, %ctaid.x;
	mov.u32 	%r3, %tid.x;
	mad.lo.s32 	%r4, %r1, %r2, %r3;
	cvt.s64.s32 	%rd1, %r4;
	setp.le.u64 	%p1, %rd4, %rd1;
	@%p1 bra 	$L__BB0_2;
	cvta.to.global.u64 	%rd6, %rd3;
	shl.b64 	%rd7, %rd1, 4;
	add.s64 	%rd5, %rd2, %rd7;
	// begin inline asm
	ld.global.nc.v4.f32 {%f2,%f3,%f4,%f5}, [%rd5];
	// end inline asm
	setp.leu.f32 	%p2, %f2, 0f00000000;
	setp.gt.f32 	%p3, %f2, 0f00000000;
	setp.leu.f32 	%p4, %f3, 0f00000000;
	setp.gt.f32 	%p5, %f3, 0f00000000;
	setp.leu.f32 	%p6, %f4, 0f00000000;
	setp.gt.f32 	%p7, %f4, 0f00000000;
	setp.leu.f32 	%p8, %f5, 0f00000000;
	setp.gt.f32 	%p9, %f5, 0f00000000;
	selp.f32 	%f6, 0f3F800000, 0f00000000, %p3;
	mul.f32 	%f7, %f2, 0f3FB8AA3B;
	ex2.approx.f32 	%f8, %f7;
	add.f32 	%f9, %f8, 0fBF800000;
	mul.f32 	%f10, %f1, %f9;
	selp.f32 	%f11, 0f3F800000, 0f00000000, %p2;
	mul.f32 	%f12, %f10, %f11;
	fma.rn.f32 	%f13, %f2, %f6, %f12;
	selp.f32 	%f14, 0f3F800000, 0f00000000, %p5;
	mul.f32 	%f15, %f3, 0f3FB8AA3B;
	ex2.approx.f32 	%f16, %f15;
	add.f32 	%f17, %f16, 0fBF800000;
	mul.f32 	%f18, %f1, %f17;
	selp.f32 	%f19, 0f3F800000, 0f00000000, %p4;
	mul.f32 	%f20, %f18, %f19;
	fma.rn.f32 	%f21, %f3, %f14, %f20;
	selp.f32 	%f22, 0f3F800000, 0f00000000, %p7;
	mul.f32 	%f23, %f4, 0f3FB8AA3B;
	ex2.approx.f32 	%f24, %f23;
	add.f32 	%f25, %f24, 0fBF800000;
	mul.f32 	%f26, %f1, %f25;
	selp.f32 	%f27, 0f3F800000, 0f00000000, %p6;
	mul.f32 	%f28, %f26, %f27;
	fma.rn.f32 	%f29, %f4, %f22, %f28;
	selp.f32 	%f30, 0f3F800000, 0f00000000, %p9;
	mul.f32 	%f31, %f5, 0f3FB8AA3B;
	ex2.approx.f32 	%f32, %f31;
	add.f32 	%f33, %f32, 0fBF800000;
	mul.f32 	%f34, %f1, %f33;
	selp.f32 	%f35, 0f3F800000, 0f00000000, %p8;
	mul.f32 	%f36, %f34, %f35;
	fma.rn.f32 	%f37, %f5, %f30, %f36;
	add.s64 	%rd8, %rd6, %rd7;
	st.global.v4.f32 	[%rd8], {%f13, %f21, %f29, %f37};
$L__BB0_2:
	ret;

}


// ===== COMPILED SASS (sm_100) =====

	.target	sm_100

	.elftype	@"ET_EXEC"


//--------------------- .note.nv.tkinfo           --------------------------
	.section	.note.nv.tkinfo,"",@"SHT_NOTE"
	.sectionflags	@"SHF_NOTE_NV_TKINFO"
	.tkinfo
        /*0018*/ 	.word	0x00000002
        /*0030*/ 	.string	""
        /*0030*/ 	.string	"ptxas"
        /*0030*/ 	.string	"Cuda compilation tools, release 13.0, V13.0.88"
        /*0030*/ 	.string	"Build cuda_13.0.r13.0/compiler.36424714_0"
        /*0030*/ 	.string	"-arch sm_100 -m 64 "



//--------------------- .note.nv.cuinfo           --------------------------
	.section	.note.nv.cuinfo,"",@"SHT_NOTE"
	.sectionflags	@"SHF_NOTE_NV_CUINFO"
        /*0018*/ 	.short	0x0002
        /*001a*/ 	.short	0x0064
        /*001c*/ 	.short	0x0082
	.zero		2


//--------------------- .nv.info                  --------------------------
	.section	.nv.info,"",@"SHT_CUDA_INFO"
	.align	4


	//----- nvinfo : EIATTR_REGCOUNT
	.align		4
        /*0000*/ 	.byte	0x04, 0x2f
        /*0002*/ 	.short	(.L_1 - .L_0)
	.align		4
.L_0:
        /*0004*/ 	.word	index@(_Z10elu_kernelPK6float4PS_mf)
        /*0008*/ 	.word	0x00000014


	//----- nvinfo : EIATTR_FRAME_SIZE
	.align		4
.L_1:
        /*000c*/ 	.byte	0x04, 0x11
        /*000e*/ 	.short	(.L_3 - .L_2)
	.align		4
.L_2:
        /*0010*/ 	.word	index@(_Z10elu_kernelPK6float4PS_mf)
        /*0014*/ 	.word	0x00000000


	//----- nvinfo : EIATTR_MIN_STACK_SIZE
	.align		4
.L_3:
        /*0018*/ 	.byte	0x04, 0x12
        /*001a*/ 	.short	(.L_5 - .L_4)
	.align		4
.L_4:
        /*001c*/ 	.word	index@(_Z10elu_kernelPK6float4PS_mf)
        /*0020*/ 	.word	0x00000000
.L_5:


//--------------------- .nv.compat                --------------------------
	.section	.nv.compat,"",@"SHT_CUDA_COMPAT_INFO"
	.align	4
        /*0000*/ 	.byte	0x02, 0x09, 0x00, 0x00, 0x02, 0x02, 0x01, 0x00, 0x02, 0x05, 0x05, 0x00, 0x03, 0x07, 0x01, 0x01
        /*0010*/ 	.byte	0x02, 0x03, 0x00, 0x00, 0x02, 0x06, 0x01, 0x00, 0x04, 0x0b, 0x08, 0x00, 0x01, 0x00, 0x00, 0x00
        /*0020*/ 	.byte	0x00, 0x00, 0x00, 0x00


//--------------------- .nv.info._Z10elu_kernelPK6float4PS_mf --------------------------
	.section	.nv.info._Z10elu_kernelPK6float4PS_mf,"",@"SHT_CUDA_INFO"
	.sectionflags	@""
	.align	4


	//----- nvinfo : EIATTR_CUDA_API_VERSION
	.align		4
        /*0000*/ 	.byte	0x04, 0x37
        /*0002*/ 	.short	(.L_7 - .L_6)
.L_6:
        /*0004*/ 	.word	0x00000082


	//----- nvinfo : EIATTR_KPARAM_INFO
	.align		4
.L_7:
        /*0008*/ 	.byte	0x04, 0x17
        /*000a*/ 	.short	(.L_9 - .L_8)
.L_8:
        /*000c*/ 	.word	0x00000000
        /*0010*/ 	.short	0x0003
        /*0012*/ 	.short	0x0018
        /*0014*/ 	.byte	0x00, 0xf0, 0x11, 0x00


	//----- nvinfo : EIATTR_KPARAM_INFO
	.align		4
.L_9:
        /*0018*/ 	.byte	0x04, 0x17
        /*001a*/ 	.short	(.L_11 - .L_10)
.L_10:
        /*001c*/ 	.word	0x00000000
        /*0020*/ 	.short	0x0002
        /*0022*/ 	.short	0x0010
        /*0024*/ 	.byte	0x00, 0xf0, 0x21, 0x00


	//----- nvinfo : EIATTR_KPARAM_INFO
	.align		4
.L_11:
        /*0028*/ 	.byte	0x04, 0x17
        /*002a*/ 	.short	(.L_13 - .L_12)
.L_12:
        /*002c*/ 	.word	0x00000000
        /*0030*/ 	.short	0x0001
        /*0032*/ 	.short	0x0008
        /*0034*/ 	.byte	0x00, 0xf5, 0x21, 0x00


	//----- nvinfo : EIATTR_KPARAM_INFO
	.align		4
.L_13:
        /*0038*/ 	.byte	0x04, 0x17
        /*003a*/ 	.short	(.L_15 - .L_14)
.L_14:
        /*003c*/ 	.word	0x00000000
        /*0040*/ 	.short	0x0000
        /*0042*/ 	.short	0x0000
        /*0044*/ 	.byte	0x00, 0xf5, 0x21, 0x00


	//----- nvinfo : EIATTR_SPARSE_MMA_MASK
	.align		4
.L_15:
        /*0048*/ 	.byte	0x03, 0x50
        /*004a*/ 	.short	0x0000


	//----- nvinfo : EIATTR_MAXREG_COUNT
	.align		4
        /*004c*/ 	.byte	0x03, 0x1b
        /*004e*/ 	.short	0x00ff


	//----- nvinfo : EIATTR_MERCURY_ISA_VERSION
	.align		4
        /*0050*/ 	.byte	0x03, 0x5f
        /*0052*/ 	.short	0x0101


	//----- nvinfo : EIATTR_VRC_CTA_INIT_COUNT
	.align		4
        /*0054*/ 	.byte	0x02, 0x4a
	.zero		1
	.zero		1


	//----- nvinfo : EIATTR_EXIT_INSTR_OFFSETS
	.align		4
        /*0058*/ 	.byte	0x04, 0x1c
        /*005a*/ 	.short	(.L_17 - .L_16)


	//   ....[0]....
.L_16:
        /*005c*/ 	.word	0x00000090


	//   ....[1]....
        /*0060*/ 	.word	0x00000410


	//----- nvinfo : EIATTR_CBANK_PARAM_SIZE
	.align		4
.L_17:
        /*0064*/ 	.byte	0x03, 0x19
        /*0066*/ 	.short	0x001c


	//----- nvinfo : EIATTR_PARAM_CBANK
	.align		4
        /*0068*/ 	.byte	0x04, 0x0a
        /*006a*/ 	.short	(.L_19 - .L_18)
	.align		4
.L_18:
        /*006c*/ 	.word	index@(.nv.constant0._Z10elu_kernelPK6float4PS_mf)
        /*0070*/ 	.short	0x0380
        /*0072*/ 	.short	0x001c


	//----- nvinfo : EIATTR_SW_WAR
	.align		4
.L_19:
        /*0074*/ 	.byte	0x04, 0x36
        /*0076*/ 	.short	(.L_21 - .L_20)
.L_20:
        /*0078*/ 	.word	0x00000008
.L_21:


//--------------------- .nv.callgraph             --------------------------
	.section	.nv.callgraph,"",@"SHT_CUDA_CALLGRAPH"
	.align	4
	.sectionentsize	8
	.align		4
        /*0000*/ 	.word	0x00000000
	.align		4
        /*0004*/ 	.word	0xffffffff
	.align		4
        /*0008*/ 	.word	0x00000000
	.align		4
        /*000c*/ 	.word	0xfffffffe
	.align		4
        /*0010*/ 	.word	0x00000000
	.align		4
        /*0014*/ 	.word	0xfffffffd
	.align		4
        /*0018*/ 	.word	0x00000000
	.align		4
        /*001c*/ 	.word	0xfffffffc


//--------------------- .text._Z10elu_kernelPK6float4PS_mf --------------------------
	.section	.text._Z10elu_kernelPK6float4PS_mf,"ax",@progbits
	.align	128
        .global         _Z10elu_kernelPK6float4PS_mf
        .type           _Z10elu_kernelPK6float4PS_mf,@function
        .size           _Z10elu_kernelPK6float4PS_mf,(.L_x_1 - _Z10elu_kernelPK6float4PS_mf)
        .other          _Z10elu_kernelPK6float4PS_mf,@"STO_CUDA_ENTRY STV_DEFAULT"
_Z10elu_kernelPK6float4PS_mf:
.text._Z10elu_kernelPK6float4PS_mf:
[----:B------:R-:W-:Y:S01]  /*0000*/  LDC R1, c[0x0][0x37c] ;  /* 0x0000df00ff017b82 */ /* 0x000fe20000000800 */
[----:B------:R-:W0:Y:S01]  /*0010*/  S2R R0, SR_CTAID.X ;  /* 0x0000000000007919 */ /* 0x000e220000002500 */
[----:B------:R-:W0:Y:S01]  /*0020*/  LDCU UR4, c[0x0][0x360] ;  /* 0x00006c00ff0477ac */ /* 0x000e220008000800 */
[----:B------:R-:W0:Y:S01]  /*0030*/  S2R R3, SR_TID.X ;  /* 0x0000000000037919 */ /* 0x000e220000002100 */
[----:B------:R-:W1:Y:S01]  /*0040*/  LDCU.64 UR6, c[0x0][0x390] ;  /* 0x00007200ff0677ac */ /* 0x000e620008000a00 */
[----:B0-----:R-:W-:-:S05]  /*0050*/  IMAD R0, R0, UR4, R3 ;  /* 0x0000000400007c24 */ /* 0x001fca000f8e0203 */
[----:B-1----:R-:W-:Y:S02]  /*0060*/  ISETP.GE.U32.AND P0, PT, R0, UR6, PT ;  /* 0x0000000600007c0c */ /* 0x002fe4000bf06070 */
[----:B------:R-:W-:-:S04]  /*0070*/  SHF.R.S32.HI R3, RZ, 0x1f, R0 ;  /* 0x0000001fff037819 */ /* 0x000fc80000011400 */
[----:B------:R-:W-:-:S13]  /*0080*/  ISETP.GE.U32.AND.EX P0, PT, R3, UR7, PT, P0 ;  /* 0x0000000703007c0c */ /* 0x000fda000bf06100 */
[----:B------:R-:W-:Y:S05]  /*0090*/  @P0 EXIT ;  /* 0x000000000000094d */ /* 0x000fea0003800000 */
[----:B------:R-:W0:Y:S01]  /*00a0*/  LDCU.128 UR8, c[0x0][0x380] ;  /* 0x00007000ff0877ac */ /* 0x000e220008000c00 */
[C---:B------:R-:W-:Y:S02]  /*00b0*/  SHF.L.U32 R2, R0.reuse, 0x4, RZ ;  /* 0x0000000400027819 */ /* 0x040fe400000006ff */
[----:B------:R-:W-:Y:S01]  /*00c0*/  SHF.L.U64.HI R3, R0, 0x4, R3 ;  /* 0x0000000400037819 */ /* 0x000fe20000010203 */
[----:B------:R-:W1:Y:S01]  /*00d0*/  LDCU.64 UR4, c[0x0][0x358] ;  /* 0x00006b00ff0477ac */ /* 0x000e620008000a00 */
[----:B------:R-:W2:Y:S01]  /*00e0*/  LDCU UR6, c[0x0][0x398] ;  /* 0x00007300ff0677ac */ /* 0x000ea20008000800 */
[----:B0-----:R-:W-:-:S04]  /*00f0*/  IADD3 R4, P0, PT, R2, UR8, RZ ;  /* 0x0000000802047c10 */ /* 0x001fc8000ff1e0ff */
[----:B------:R-:W-:-:S06]  /*0100*/  IADD3.X R5, PT, PT, R3, UR9, RZ, P0, !PT ;  /* 0x0000000903057c10 */ /* 0x000fcc00087fe4ff */
[----:B-1----:R-:W3:Y:S01]  /*0110*/  LDG.E.128.CONSTANT R4, desc[UR4][R4.64] ;  /* 0x0000000404047981 */ /* 0x002ee2000c1e9d00 */
[----:B------:R-:W-:-:S04]  /*0120*/  IADD3 R2, P4, PT, R2, UR10, RZ ;  /* 0x0000000a02027c10 */ /* 0x000fc8000ff9e0ff */
[----:B------:R-:W-:Y:S01]  /*0130*/  IADD3.X R3, PT, PT, R3, UR11, RZ, P4, !PT ;  /* 0x0000000b03037c10 */ /* 0x000fe2000a7fe4ff */
[----:B---3--:R-:W-:Y:S01]  /*0140*/  FMUL R0, R4, 1.4426950216293334961 ;  /* 0x3fb8aa3b04007820 */ /* 0x008fe20000400000 */
[----:B------:R-:W-:Y:S01]  /*0150*/  FMUL R8, R5, 1.4426950216293334961 ;  /* 0x3fb8aa3b05087820 */ /* 0x000fe20000400000 */
[----:B------:R-:W-:Y:S01]  /*0160*/  FMUL R14, R7, 1.4426950216293334961 ;  /* 0x3fb8aa3b070e7820 */ /* 0x000fe20000400000 */
[----:B------:R-:W-:Y:S01]  /*0170*/  FMUL R11, R6, 1.4426950216293334961 ;  /* 0x3fb8aa3b060b7820 */ /* 0x000fe20000400000 */
[----:B------:R-:W-:Y:S02]  /*0180*/  FSET.BF.LEU.AND R9, R4, RZ, PT ;  /* 0x000000ff0409720a */ /* 0x000fe4000380b000 */
[----:B------:R-:W-:Y:S02]  /*0190*/  FSETP.GEU.AND P0, PT, R0, -126, PT ;  /* 0xc2fc00000000780b */ /* 0x000fe40003f0e000 */
[----:B------:R-:W-:Y:S02]  /*01a0*/  FSETP.GEU.AND P1, PT, R8, -126, PT ;  /* 0xc2fc00000800780b */ /* 0x000fe40003f2e000 */
[----:B------:R-:W-:-:S02]  /*01b0*/  FSETP.GEU.AND P3, PT, R14, -126, PT ;  /* 0xc2fc00000e00780b */ /* 0x000fc40003f6e000 */
[----:B------:R-:W-:Y:S02]  /*01c0*/  FSETP.GEU.AND P2, PT, R11, -126, PT ;  /* 0xc2fc00000b00780b */ /* 0x000fe40003f4e000 */
[----:B------:R-:W-:Y:S02]  /*01d0*/  FSET.BF.LEU.AND R13, R5, RZ, PT ;  /* 0x000000ff050d720a */ /* 0x000fe4000380b000 */
[----:B------:R-:W-:Y:S02]  /*01e0*/  FSET.BF.LEU.AND R15, R6, RZ, PT ;  /* 0x000000ff060f720a */ /* 0x000fe4000380b000 */
[----:B------:R-:W-:Y:S01]  /*01f0*/  FSET.BF.LEU.AND R17, R7, RZ, PT ;  /* 0x000000ff0711720a */ /* 0x000fe2000380b000 */
[----:B------:R-:W-:Y:S02]  /*0200*/  @!P0 FMUL R0, R0, 0.5 ;  /* 0x3f00000000008820 */ /* 0x000fe40000400000 */
[----:B------:R-:W-:Y:S02]  /*0210*/  @!P1 FMUL R8, R8, 0.5 ;  /* 0x3f00000008089820 */ /* 0x000fe40000400000 */
[----:B------:R-:W-:-:S02]  /*0220*/  @!P3 FMUL R14, R14, 0.5 ;  /* 0x3f0000000e0eb820 */ /* 0x000fc40000400000 */
[----:B------:R-:W-:Y:S01]  /*0230*/  @!P2 FMUL R11, R11, 0.5 ;  /* 0x3f0000000b0ba820 */ /* 0x000fe20000400000 */
[----:B------:R-:W0:Y:S08]  /*0240*/  MUFU.EX2 R0, R0 ;  /* 0x0000000000007308 */ /* 0x000e300000000800 */
[----:B------:R1:W3:Y:S08]  /*0250*/  MUFU.EX2 R10, R8 ;  /* 0x00000008000a7308 */ /* 0x0002f00000000800 */
[----:B------:R4:W5:Y:S01]  /*0260*/  MUFU.EX2 R12, R11 ;  /* 0x0000000b000c7308 */ /* 0x0009620000000800 */
[----:B0-----:R-:W-:Y:S01]  /*0270*/  @!P0 FMUL R0, R0, R0 ;  /* 0x0000000000008220 */ /* 0x001fe20000400000 */
[----:B-1----:R-:W-:-:S03]  /*0280*/  FSET.BF.GT.AND R8, R7, RZ, PT ;  /* 0x000000ff0708720a */ /* 0x002fc60003804000 */
[----:B------:R-:W-:-:S03]  /*0290*/  FADD R0, R0, -1 ;  /* 0xbf80000000007421 */ /* 0x000fc60000000000 */
[----:B------:R-:W0:Y:S01]  /*02a0*/  MUFU.EX2 R14, R14 ;  /* 0x0000000e000e7308 */ /* 0x000e220000000800 */
[----:B---3--:R-:W-:Y:S01]  /*02b0*/  @!P1 FMUL R10, R10, R10 ;  /* 0x0000000a0a0a9220 */ /* 0x008fe20000400000 */
[----:B--2---:R-:W-:-:S03]  /*02c0*/  FMUL R0, R0, UR6 ;  /* 0x0000000600007c20 */ /* 0x004fc60008400000 */
[----:B------:R-:W-:Y:S01]  /*02d0*/  FADD R10, R10, -1 ;  /* 0xbf8000000a0a7421 */ /* 0x000fe20000000000 */
[----:B----4-:R-:W-:Y:S01]  /*02e0*/  FMUL R11, R0, R9 ;  /* 0x00000009000b7220 */ /* 0x010fe20000400000 */
[----:B------:R-:W-:Y:S01]  /*02f0*/  FSET.BF.GT.AND R9, R4, RZ, PT ;  /* 0x000000ff0409720a */ /* 0x000fe20003804000 */
[----:B-----5:R-:W-:Y:S01]  /*0300*/  @!P2 FMUL R12, R12, R12 ;  /* 0x0000000c0c0ca220 */ /* 0x020fe20000400000 */
[----:B------:R-:W-:Y:S01]  /*0310*/  FMUL R10, R10, UR6 ;  /* 0x000000060a0a7c20 */ /* 0x000fe20008400000 */
[C---:B------:R-:W-:Y:S02]  /*0320*/  FSET.BF.GT.AND R0, R5.reuse, RZ, PT ;  /* 0x000000ff0500720a */ /* 0x040fe40003804000 */
[----:B------:R-:W-:Y:S01]  /*0330*/  FFMA R4, R4, R9, R11 ;  /* 0x0000000904047223 */ /* 0x000fe2000000000b */
[----:B------:R-:W-:Y:S01]  /*0340*/  FADD R12, R12, -1 ;  /* 0xbf8000000c0c7421 */ /* 0x000fe20000000000 */
[----:B------:R-:W-:Y:S01]  /*0350*/  FMUL R10, R10, R13 ;  /* 0x0000000d0a0a7220 */ /* 0x000fe20000400000 */
[----:B------:R-:W-:Y:S01]  /*0360*/  FSET.BF.GT.AND R13, R6, RZ, PT ;  /* 0x000000ff060d720a */ /* 0x000fe20003804000 */
[----:B0-----:R-:W-:Y:S01]  /*0370*/  @!P3 FMUL R14, R14, R14 ;  /* 0x0000000e0e0eb220 */ /* 0x001fe20000400000 */
[----:B------:R-:W-:Y:S01]  /*0380*/  FMUL R12, R12, UR6 ;  /* 0x000000060c0c7c20 */ /* 0x000fe20008400000 */
[----:B------:R-:W-:-:S02]  /*0390*/  FFMA R5, R5, R0, R10 ;  /* 0x0000000005057223 */ /* 0x000fc4000000000a */
[----:B------:R-:W-:Y:S01]  /*03a0*/  FADD R14, R14, -1 ;  /* 0xbf8000000e0e7421 */ /* 0x000fe20000000000 */
[----:B------:R-:W-:-:S03]  /*03b0*/  FMUL R15, R12, R15 ;  /* 0x0000000f0c0f7220 */ /* 0x000fc60000400000 */
[----:B------:R-:W-:Y:S01]  /*03c0*/  FMUL R14, R14, UR6 ;  /* 0x000000060e0e7c20 */ /* 0x000fe20008400000 */
[----:B------:R-:W-:-:S03]  /*03d0*/  FFMA R6, R6, R13, R15 ;  /* 0x0000000d06067223 */ /* 0x000fc6000000000f */
[----:B------:R-:W-:-:S04]  /*03e0*/  FMUL R14, R14, R17 ;  /* 0x000000110e0e7220 */ /* 0x000fc80000400000 */
[----:B------:R-:W-:-:S05]  /*03f0*/  FFMA R7, R7, R8, R14 ;  /* 0x0000000807077223 */ /* 0x000fca000000000e */
[----:B------:R-:W-:Y:S01]  /*0400*/  STG.E.128 desc[UR4][R2.64], R4 ;  /* 0x0000000402007986 */ /* 0x000fe2000c101d04 */
[----:B------:R-:W-:Y:S05]  /*0410*/  EXIT ;  /* 0x000000000000794d */ /* 0x000fea0003800000 */
.L_x_0:
[----:B------:R-:W-:-:S00]  /*0420*/  BRA `(.L_x_0) ;  /* 0xfffffffc00fc7947 */ /* 0x000fc0000383ffff */
[----:B------:R-:W-:-:S00]  /*0430*/  NOP ;  /* 0x0000000000007918 */ /* 0x000fc00000000000 */
        /* <DEDUP_REMOVED lines=12> */
.L_x_1:


//--------------------- .nv.shared.reserved.0     --------------------------
	.section	.nv.shared.reserved.0,"aw",@nobits
	.weak		__nv_reservedSMEM_offset_0_alias
	.size		__nv_reservedSMEM_offset_0_alias, 0, 64
	.other		__nv_reservedSMEM_offset_0_alias,@"STO_CUDA_RESERVED_SHARED STV_DEFAULT"
__nv_reservedSMEM_offset_0_alias:
	.zero		0
	.zero		64


//--------------------- .nv.constant0._Z10elu_kernelPK6float4PS_mf --------------------------
	.section	.nv.constant0._Z10elu_kernelPK6float4PS_mf,"a",@progbits
	.sectionflags	@""
	.align	4
.nv.constant0._Z10elu_kernelPK6float4PS_mf:
	.zero		924


//--------------------- SYMBOLS --------------------------

	.type		.nv.reservedSmem.offset0,@object
	.size		.nv.reservedSmem.offset0,0x4
